	.headerflags	@"EF_CUDA_TEXMODE_UNIFIED EF_CUDA_64BIT_ADDRESS EF_CUDA_ACCELERATORS EF_CUDA_SM90 EF_CUDA_VIRTUAL_SM(EF_CUDA_SM90)"
	.elftype	@"ET_EXEC"


//--------------------- .nv.info                  --------------------------
	.section	.nv.info,"",@"SHT_CUDA_INFO"
	.align	4


	//----- nvinfo : EIATTR_REGCOUNT
	.align		4
        /*0000*/ 	.byte	0x04, 0x2f
        /*0002*/ 	.short	(.L_1 - .L_0)
	.align		4
.L_0:
        /*0004*/ 	.word	index@(triton_poi_fused_cat_75)
        /*0008*/ 	.word	0x0000001c


	//----- nvinfo : EIATTR_MIN_STACK_SIZE
	.align		4
.L_1:
        /*000c*/ 	.byte	0x04, 0x12
        /*000e*/ 	.short	(.L_3 - .L_2)
	.align		4
.L_2:
        /*0010*/ 	.word	index@(triton_poi_fused_cat_75)
        /*0014*/ 	.word	0x00000000


	//----- nvinfo : EIATTR_FRAME_SIZE
	.align		4
.L_3:
        /*0018*/ 	.byte	0x04, 0x11
        /*001a*/ 	.short	(.L_5 - .L_4)
	.align		4
.L_4:
        /*001c*/ 	.word	index@(triton_poi_fused_cat_75)
        /*0020*/ 	.word	0x00000000


	//----- nvinfo : EIATTR_MIN_STACK_SIZE
	.align		4
.L_5:
        /*0024*/ 	.byte	0x04, 0x12
        /*0026*/ 	.short	(.L_7 - .L_6)
	.align		4
.L_6:
        /*0028*/ 	.word	index@(triton_poi_fused_cat_75)
        /*002c*/ 	.word	0x00000000
.L_7:


//--------------------- .nv.info.triton_poi_fused_cat_75 --------------------------
	.section	.nv.info.triton_poi_fused_cat_75,"",@"SHT_CUDA_INFO"
	.sectionflags	@""
	.align	4


	//----- nvinfo : EIATTR_CUDA_API_VERSION
	.align		4
        /*0000*/ 	.byte	0x04, 0x37
        /*0002*/ 	.short	(.L_9 - .L_8)
.L_8:
        /*0004*/ 	.word	0x0000007c


	//----- nvinfo : EIATTR_KPARAM_INFO
	.align		4
.L_9:
        /*0008*/ 	.byte	0x04, 0x17
        /*000a*/ 	.short	(.L_11 - .L_10)
.L_10:
        /*000c*/ 	.word	0x00000000
        /*0010*/ 	.short	0x0009
        /*0012*/ 	.short	0x0048
        /*0014*/ 	.byte	0x00, 0xf0, 0x11, 0x00


	//----- nvinfo : EIATTR_KPARAM_INFO
	.align		4
.L_11:
        /*0018*/ 	.byte	0x04, 0x17
        /*001a*/ 	.short	(.L_13 - .L_12)
.L_12:
        /*001c*/ 	.word	0x00000000
        /*0020*/ 	.short	0x0008
        /*0022*/ 	.short	0x0040
        /*0024*/ 	.byte	0x00, 0xf4, 0x21, 0x00


	//----- nvinfo : EIATTR_KPARAM_INFO
	.align		4
.L_13:
        /*0028*/ 	.byte	0x04, 0x17
        /*002a*/ 	.short	(.L_15 - .L_14)
.L_14:
        /*002c*/ 	.word	0x00000000
        /*0030*/ 	.short	0x0007
        /*0032*/ 	.short	0x0038
        /*0034*/ 	.byte	0x00, 0xf4, 0x21, 0x00


	//----- nvinfo : EIATTR_KPARAM_INFO
	.align		4
.L_15:
        /*0038*/ 	.byte	0x04, 0x17
        /*003a*/ 	.short	(.L_17 - .L_16)
.L_16:
        /*003c*/ 	.word	0x00000000
        /*0040*/ 	.short	0x0006
        /*0042*/ 	.short	0x0030
        /*0044*/ 	.byte	0x00, 0xf4, 0x21, 0x00


	//----- nvinfo : EIATTR_KPARAM_INFO
	.align		4
.L_17:
        /*0048*/ 	.byte	0x04, 0x17
        /*004a*/ 	.short	(.L_19 - .L_18)
.L_18:
        /*004c*/ 	.word	0x00000000
        /*0050*/ 	.short	0x0005
        /*0052*/ 	.short	0x0028
        /*0054*/ 	.byte	0x00, 0xf4, 0x21, 0x00


	//----- nvinfo : EIATTR_KPARAM_INFO
	.align		4
.L_19:
        /*0058*/ 	.byte	0x04, 0x17
        /*005a*/ 	.short	(.L_21 - .L_20)
.L_20:
        /*005c*/ 	.word	0x00000000
        /*0060*/ 	.short	0x0004
        /*0062*/ 	.short	0x0020
        /*0064*/ 	.byte	0x00, 0xf4, 0x21, 0x00


	//----- nvinfo : EIATTR_KPARAM_INFO
	.align		4
.L_21:
        /*0068*/ 	.byte	0x04, 0x17
        /*006a*/ 	.short	(.L_23 - .L_22)
.L_22:
        /*006c*/ 	.word	0x00000000
        /*0070*/ 	.short	0x0003
        /*0072*/ 	.short	0x0018
        /*0074*/ 	.byte	0x00, 0xf4, 0x21, 0x00


	//----- nvinfo : EIATTR_KPARAM_INFO
	.align		4
.L_23:
        /*0078*/ 	.byte	0x04, 0x17
        /*007a*/ 	.short	(.L_25 - .L_24)
.L_24:
        /*007c*/ 	.word	0x00000000
        /*0080*/ 	.short	0x0002
        /*0082*/ 	.short	0x0010
        /*0084*/ 	.byte	0x00, 0xf4, 0x21, 0x00


	//----- nvinfo : EIATTR_KPARAM_INFO
	.align		4
.L_25:
        /*0088*/ 	.byte	0x04, 0x17
        /*008a*/ 	.short	(.L_27 - .L_26)
.L_26:
        /*008c*/ 	.word	0x00000000
        /*0090*/ 	.short	0x0001
        /*0092*/ 	.short	0x0008
        /*0094*/ 	.byte	0x00, 0xf4, 0x21, 0x00


	//----- nvinfo : EIATTR_KPARAM_INFO
	.align		4
.L_27:
        /*0098*/ 	.byte	0x04, 0x17
        /*009a*/ 	.short	(.L_29 - .L_28)
.L_28:
        /*009c*/ 	.word	0x00000000
        /*00a0*/ 	.short	0x0000
        /*00a2*/ 	.short	0x0000
        /*00a4*/ 	.byte	0x00, 0xf4, 0x21, 0x00


	//----- nvinfo : EIATTR_SPARSE_MMA_MASK
	.align		4
.L_29:
        /*00a8*/ 	.byte	0x03, 0x50
        /*00aa*/ 	.short	0x0000


	//----- nvinfo : EIATTR_MAXREG_COUNT
	.align		4
        /*00ac*/ 	.byte	0x03, 0x1b
        /*00ae*/ 	.short	0x00ff


	//----- nvinfo : EIATTR_EXIT_INSTR_OFFSETS
	.align		4
        /*00b0*/ 	.byte	0x04, 0x1c
        /*00b2*/ 	.short	(.L_31 - .L_30)


	//   ....[0]....
.L_30:
        /*00b4*/ 	.word	0x000005c0


	//----- nvinfo : EIATTR_REQNTID
	.align		4
.L_31:
        /*00b8*/ 	.byte	0x04, 0x10
        /*00ba*/ 	.short	(.L_33 - .L_32)
.L_32:
        /*00bc*/ 	.word	0x00000080
        /*00c0*/ 	.word	0x00000001
        /*00c4*/ 	.word	0x00000001


	//----- nvinfo : EIATTR_CBANK_PARAM_SIZE
	.align		4
.L_33:
        /*00c8*/ 	.byte	0x03, 0x19
        /*00ca*/ 	.short	0x004c


	//----- nvinfo : EIATTR_PARAM_CBANK
	.align		4
        /*00cc*/ 	.byte	0x04, 0x0a
        /*00ce*/ 	.short	(.L_35 - .L_34)
	.align		4
.L_34:
        /*00d0*/ 	.word	index@(.nv.constant0.triton_poi_fused_cat_75)
        /*00d4*/ 	.short	0x0210
        /*00d6*/ 	.short	0x004c


	//----- nvinfo : EIATTR_SW_WAR
	.align		4
.L_35:
        /*00d8*/ 	.byte	0x04, 0x36
        /*00da*/ 	.short	(.L_37 - .L_36)
.L_36:
        /*00dc*/ 	.word	0x00000008
.L_37:


//--------------------- .nv.callgraph             --------------------------
	.section	.nv.callgraph,"",@"SHT_CUDA_CALLGRAPH"
	.align	4
	.sectionentsize	8
	.align		4
        /*0000*/ 	.word	0x00000000
	.align		4
        /*0004*/ 	.word	0xffffffff
	.align		4
        /*0008*/ 	.word	0x00000000
	.align		4
        /*000c*/ 	.word	0xfffffffe
	.align		4
        /*0010*/ 	.word	0x00000000
	.align		4
        /*0014*/ 	.word	0xfffffffd
	.align		4
        /*0018*/ 	.word	0x00000000
	.align		4
        /*001c*/ 	.word	0xfffffffc


//--------------------- .text.triton_poi_fused_cat_75 --------------------------
	.section	.text.triton_poi_fused_cat_75,"ax",@progbits
	.align	128
        .global         triton_poi_fused_cat_75
        .type           triton_poi_fused_cat_75,@function
        .size           triton_poi_fused_cat_75,(.L_x_1 - triton_poi_fused_cat_75)
        .other          triton_poi_fused_cat_75,@"STO_CUDA_ENTRY STV_DEFAULT"
triton_poi_fused_cat_75:
.text.triton_poi_fused_cat_75:
[----:B------:R-:W-:Y:S01]  /*0000*/  LDC R1, c[0x0][0x28] ;  /* 0x00000a00ff017b82 */ /* 0x000fe20000000800 */
[----:B------:R-:W1:Y:S07]  /*0010*/  S2R R0, SR_TID.X ;  /* 0x0000000000007919 */ /* 0x000e6e0000002100 */
[----:B------:R-:W2:Y:S01]  /*0020*/  LDC.64 R18, c[0x0][0x238] ;  /* 0x00008e00ff127b82 */ /* 0x000ea20000000a00 */
[----:B------:R-:W-:Y:S01]  /*0030*/  ULDC.64 UR4, c[0x0][0x230] ;  /* 0x00008c0000047ab9 */ /* 0x000fe20000000a00 */
[----:B------:R-:W-:Y:S01]  /*0040*/  ULDC.64 UR6, c[0x0][0x240] ;  /* 0x0000900000067ab9 */ /* 0x000fe20000000a00 */
[----:B------:R-:W3:Y:S01]  /*0050*/  S2R R5, SR_CTAID.X ;  /* 0x0000000000057919 */ /* 0x000ee20000002500 */
[----:B------:R-:W-:Y:S01]  /*0060*/  CS2R R8, SRZ ;  /* 0x0000000000087805 */ /* 0x000fe2000001ff00 */
[----:B------:R-:W-:-:S03]  /*0070*/  IMAD.MOV.U32 R10, RZ, RZ, RZ ;  /* 0x000000ffff0a7224 */ /* 0x000fc600078e00ff */
[----:B------:R-:W4:Y:S08]  /*0080*/  LDC.64 R12, c[0x0][0x248] ;  /* 0x00009200ff0c7b82 */ /* 0x000f300000000a00 */
[----:B------:R-:W5:Y:S01]  /*0090*/  LDC.64 R6, c[0x0][0x218] ;  /* 0x00008600ff067b82 */ /* 0x000f620000000a00 */
[----:B-1----:R-:W-:-:S05]  /*00a0*/  LOP3.LUT R0, R0, 0x7f, RZ, 0xc0, !PT ;  /* 0x0000007f00007812 */ /* 0x002fca00078ec0ff */
[----:B---3--:R-:W-:Y:S01]  /*00b0*/  IMAD R0, R5, 0x80, R0 ;  /* 0x0000008005007824 */ /* 0x008fe200078e0200 */
[----:B------:R-:W-:-:S04]  /*00c0*/  SHF.R.S32.HI R5, RZ, 0x18, R5 ;  /* 0x00000018ff057819 */ /* 0x000fc80000011405 */
[----:B------:R-:W-:Y:S02]  /*00d0*/  SHF.R.S32.HI R3, RZ, 0x1f, R0 ;  /* 0x0000001fff037819 */ /* 0x000fe40000011400 */
[----:B------:R-:W-:Y:S02]  /*00e0*/  SGXT R5, R5, 0x1 ;  /* 0x000000010505781a */ /* 0x000fe40000000200 */
[-C--:B------:R-:W-:Y:S02]  /*00f0*/  LEA.HI R3, R3, R0.reuse, RZ, 0x2 ;  /* 0x0000000003037211 */ /* 0x080fe400078f10ff */
[----:B------:R-:W-:Y:S02]  /*0100*/  LEA.HI R5, R5, R0, RZ, 0xc ;  /* 0x0000000005057211 */ /* 0x000fe400078f60ff */
[--C-:B------:R-:W-:Y:S02]  /*0110*/  SHF.R.S32.HI R21, RZ, 0x2, R3.reuse ;  /* 0x00000002ff157819 */ /* 0x100fe40000011403 */
[----:B------:R-:W-:-:S02]  /*0120*/  SHF.R.S32.HI R2, RZ, 0x1f, R3 ;  /* 0x0000001fff027819 */ /* 0x000fc40000011403 */
[----:B------:R-:W-:Y:S02]  /*0130*/  LOP3.LUT R3, R3, 0xfffffffc, RZ, 0xc0, !PT ;  /* 0xfffffffc03037812 */ /* 0x000fe400078ec0ff */
[----:B------:R-:W-:Y:S02]  /*0140*/  LEA.HI R2, R2, R21, RZ, 0xa ;  /* 0x0000001502027211 */ /* 0x000fe400078f50ff */
[----:B------:R-:W-:Y:S01]  /*0150*/  SHF.R.S32.HI R4, RZ, 0xc, R5 ;  /* 0x0000000cff047819 */ /* 0x000fe20000011405 */
[----:B------:R-:W-:Y:S01]  /*0160*/  IMAD.IADD R3, R0, 0x1, -R3 ;  /* 0x0000000100037824 */ /* 0x000fe200078e0a03 */
[----:B------:R-:W-:-:S03]  /*0170*/  LOP3.LUT R2, R2, 0xfffffc00, RZ, 0xc0, !PT ;  /* 0xfffffc0002027812 */ /* 0x000fc600078ec0ff */
[----:B------:R-:W-:Y:S02]  /*0180*/  IMAD R11, R4, 0x4, R3 ;  /* 0x00000004040b7824 */ /* 0x000fe400078e0203 */
[----:B------:R-:W-:Y:S02]  /*0190*/  IMAD.IADD R21, R21, 0x1, -R2 ;  /* 0x0000000115157824 */ /* 0x000fe400078e0a02 */
[C---:B------:R-:W-:Y:S02]  /*01a0*/  IMAD.SHL.U32 R2, R11.reuse, 0x80, RZ ;  /* 0x000000800b027824 */ /* 0x040fe400078e00ff */
[----:B------:R-:W-:Y:S01]  /*01b0*/  IMAD R22, R11, 0x180, RZ ;  /* 0x000001800b167824 */ /* 0x000fe200078e02ff */
[----:B------:R-:W-:Y:S01]  /*01c0*/  SHF.R.S32.HI R20, RZ, 0x1f, R21 ;  /* 0x0000001fff147819 */ /* 0x000fe20000011415 */
[C---:B--2---:R-:W-:Y:S01]  /*01d0*/  IMAD.WIDE R18, R21.reuse, 0x4, R18 ;  /* 0x0000000415127825 */ /* 0x044fe200078e0212 */
[----:B------:R-:W-:Y:S02]  /*01e0*/  IADD3 R16, P0, R21, R2, RZ ;  /* 0x0000000215107210 */ /* 0x000fe40007f1e0ff */
[----:B------:R-:W-:-:S02]  /*01f0*/  LOP3.LUT R3, R21, 0xffffff80, RZ, 0xc0, !PT ;  /* 0xffffff8015037812 */ /* 0x000fc400078ec0ff */
[----:B------:R-:W-:Y:S02]  /*0200*/  LEA.HI.X.SX32 R5, R2, R20, 0x1, P0 ;  /* 0x0000001402057211 */ /* 0x000fe400000f0eff */
[----:B------:R-:W-:Y:S02]  /*0210*/  ISETP.NE.AND P3, PT, R3, 0x300, PT ;  /* 0x000003000300780c */ /* 0x000fe40003f65270 */
[C---:B------:R-:W-:Y:S01]  /*0220*/  SHF.L.U64.HI R4, R16.reuse, 0x2, R5 ;  /* 0x0000000210047819 */ /* 0x040fe20000010205 */
[----:B------:R-:W-:Y:S01]  /*0230*/  IMAD.SHL.U32 R16, R16, 0x4, RZ ;  /* 0x0000000410107824 */ /* 0x000fe200078e00ff */
[----:B------:R-:W1:Y:S01]  /*0240*/  LDC.64 R2, c[0x0][0x228] ;  /* 0x00008a00ff027b82 */ /* 0x000e620000000a00 */
[C---:B------:R-:W-:Y:S01]  /*0250*/  VIADD R5, R21.reuse, 0xfffffe80 ;  /* 0xfffffe8015057836 */ /* 0x040fe20000000000 */
[----:B------:R-:W-:Y:S02]  /*0260*/  ISETP.GT.AND P2, PT, R21, 0x37f, PT ;  /* 0x0000037f1500780c */ /* 0x000fe40003f44270 */
[----:B------:R-:W-:-:S02]  /*0270*/  IADD3 R14, P1, R16, UR4, RZ ;  /* 0x00000004100e7c10 */ /* 0x000fc4000ff3e0ff */
[----:B------:R-:W-:Y:S02]  /*0280*/  IADD3 R16, P4, R16, UR6, RZ ;  /* 0x0000000610107c10 */ /* 0x000fe4000ff9e0ff */
[----:B------:R-:W-:Y:S02]  /*0290*/  ISETP.GE.U32.AND P0, PT, R5, 0x180, PT ;  /* 0x000001800500780c */ /* 0x000fe40003f06070 */
[----:B------:R-:W-:Y:S01]  /*02a0*/  IADD3.X R15, R4, UR5, RZ, P1, !PT ;  /* 0x00000005040f7c10 */ /* 0x000fe20008ffe4ff */
[----:B------:R-:W-:Y:S01]  /*02b0*/  IMAD.MOV.U32 R11, RZ, RZ, RZ ;  /* 0x000000ffff0b7224 */ /* 0x000fe200078e00ff */
[----:B------:R-:W-:Y:S01]  /*02c0*/  IADD3.X R17, R4, UR7, RZ, P4, !PT ;  /* 0x0000000704117c10 */ /* 0x000fe2000a7fe4ff */
[----:B------:R-:W-:Y:S01]  /*02d0*/  ULDC.64 UR4, c[0x0][0x208] ;  /* 0x0000820000047ab9 */ /* 0x000fe20000000a00 */
[----:B------:R-:W2:Y:S01]  /*02e0*/  LDC.64 R4, c[0x0][0x210] ;  /* 0x00008400ff047b82 */ /* 0x000ea20000000a00 */
[----:B------:R-:W-:Y:S01]  /*02f0*/  IADD3 R24, P4, R21, R22, RZ ;  /* 0x0000001615187210 */ /* 0x000fe20007f9e0ff */
[C---:B----4-:R-:W-:Y:S01]  /*0300*/  IMAD.WIDE R12, R21.reuse, 0x4, R12 ;  /* 0x00000004150c7825 */ /* 0x050fe200078e020c */
[C---:B------:R-:W-:Y:S01]  /*0310*/  ISETP.GE.AND P1, PT, R21.reuse, 0x180, PT ;  /* 0x000001801500780c */ /* 0x040fe20003f26270 */
[----:B------:R1:W3:Y:S01]  /*0320*/  @!P3 LDG.E.EL R8, desc[UR4][R14.64+-0xc00] ;  /* 0xfff400040e08b981 */ /* 0x0002e2000c2e1900 */
[----:B------:R-:W-:Y:S01]  /*0330*/  ULDC.64 UR6, c[0x0][0x220] ;  /* 0x0000880000067ab9 */ /* 0x000fe20000000a00 */
[----:B------:R-:W-:Y:S01]  /*0340*/  LEA.HI.X.SX32 R25, R22, R20, 0x1, P4 ;  /* 0x0000001416197211 */ /* 0x000fe200020f0eff */
[C---:B------:R-:W-:Y:S01]  /*0350*/  IMAD.IADD R23, R21.reuse, 0x1, R22 ;  /* 0x0000000115177824 */ /* 0x040fe200078e0216 */
[----:B------:R-:W4:Y:S01]  /*0360*/  @!P3 LDG.E.EL R10, desc[UR4][R18.64+-0xc00] ;  /* 0xfff40004120ab981 */ /* 0x000f22000c2e1900 */
[----:B-----5:R-:W-:-:S03]  /*0370*/  IMAD.WIDE R6, R21, 0x4, R6 ;  /* 0x0000000415067825 */ /* 0x020fc600078e0206 */
[----:B------:R5:W4:Y:S01]  /*0380*/  @P2 LDG.E.EL R9, desc[UR4][R16.64+-0xe00] ;  /* 0xfff2000410092981 */ /* 0x000b22000c2e1900 */
[----:B-1----:R-:W-:Y:S01]  /*0390*/  IMAD.WIDE R14, R21, 0x4, R2 ;  /* 0x00000004150e7825 */ /* 0x002fe200078e0202 */
[C---:B------:R-:W-:Y:S02]  /*03a0*/  LEA R2, P4, R24.reuse, UR6, 0x2 ;  /* 0x0000000618027c11 */ /* 0x040fe4000f8810ff */
[----:B------:R4:W4:Y:S01]  /*03b0*/  @P2 LDG.E.EL R11, desc[UR4][R12.64+-0xe00] ;  /* 0xfff200040c0b2981 */ /* 0x000922000c2e1900 */
[----:B------:R-:W-:Y:S02]  /*03c0*/  CS2R R20, SRZ ;  /* 0x0000000000147805 */ /* 0x000fe4000001ff00 */
[----:B------:R-:W-:Y:S02]  /*03d0*/  LEA.HI.X R3, R24, UR7, R25, 0x2, P4 ;  /* 0x0000000718037c11 */ /* 0x000fe4000a0f1419 */
[----:B-----5:R-:W-:Y:S01]  /*03e0*/  CS2R R16, SRZ ;  /* 0x0000000000107805 */ /* 0x020fe2000001ff00 */
[----:B--2---:R-:W-:-:S02]  /*03f0*/  IMAD.WIDE R18, R23, 0x4, R4 ;  /* 0x0000000417127825 */ /* 0x004fc400078e0204 */
[----:B------:R-:W2:Y:S01]  /*0400*/  @!P0 LDG.E.EL R21, desc[UR4][R2.64+-0x600] ;  /* 0xfffa000402158981 */ /* 0x000ea2000c2e1900 */
[----:B------:R-:W1:Y:S03]  /*0410*/  LDC.64 R4, c[0x0][0x250] ;  /* 0x00009400ff047b82 */ /* 0x000e660000000a00 */
[----:B------:R-:W5:Y:S04]  /*0420*/  @!P0 LDG.E.EL R16, desc[UR4][R14.64+-0x600] ;  /* 0xfffa00040e108981 */ /* 0x000f68000c2e1900 */
[----:B------:R1:W5:Y:S04]  /*0430*/  @!P1 LDG.E.EL R17, desc[UR4][R6.64] ;  /* 0x0000000406119981 */ /* 0x000368000c2e1900 */
[----:B------:R-:W5:Y:S01]  /*0440*/  @!P1 LDG.E.EL R20, desc[UR4][R18.64] ;  /* 0x0000000412149981 */ /* 0x000f62000c2e1900 */
[----:B-1----:R-:W-:Y:S01]  /*0450*/  IMAD.WIDE R4, R0, 0x4, R4 ;  /* 0x0000000400047825 */ /* 0x002fe200078e0204 */
[----:B---3--:R-:W-:-:S02]  /*0460*/  SEL R8, R8, RZ, !P3 ;  /* 0x000000ff08087207 */ /* 0x008fc40005800000 */
[----:B----4-:R-:W-:Y:S02]  /*0470*/  SEL R13, R10, RZ, !P3 ;  /* 0x000000ff0a0d7207 */ /* 0x010fe40005800000 */
[----:B------:R-:W-:Y:S02]  /*0480*/  SEL R10, R9, RZ, P2 ;  /* 0x000000ff090a7207 */ /* 0x000fe40001000000 */
[----:B------:R-:W-:-:S04]  /*0490*/  SEL R11, R11, RZ, P2 ;  /* 0x000000ff0b0b7207 */ /* 0x000fc80001000000 */
[C---:B------:R-:W-:Y:S01]  /*04a0*/  FSETP.GEU.AND P4, PT, R10.reuse, -R11, PT ;  /* 0x8000000b0a00720b */ /* 0x040fe20003f8e000 */
[----:B------:R-:W-:Y:S01]  /*04b0*/  FADD R11, R10, R11 ;  /* 0x0000000b0a0b7221 */ /* 0x000fe20000000000 */
[C---:B0-----:R-:W-:Y:S01]  /*04c0*/  FADD R6, R8.reuse, R13 ;  /* 0x0000000d08067221 */ /* 0x041fe20000000000 */
[----:B------:R-:W-:Y:S02]  /*04d0*/  FSETP.GEU.AND P5, PT, R8, -R13, PT ;  /* 0x8000000d0800720b */ /* 0x000fe40003fae000 */
[----:B--2---:R-:W-:Y:S02]  /*04e0*/  SEL R21, R21, RZ, !P0 ;  /* 0x000000ff15157207 */ /* 0x004fe40004000000 */
[----:B------:R-:W-:Y:S02]  /*04f0*/  FSEL R11, R11, RZ, P4 ;  /* 0x000000ff0b0b7208 */ /* 0x000fe40002000000 */
[----:B-----5:R-:W-:Y:S02]  /*0500*/  SEL R16, R16, RZ, !P0 ;  /* 0x000000ff10107207 */ /* 0x020fe40004000000 */
[----:B------:R-:W-:-:S02]  /*0510*/  SEL R17, R17, RZ, !P1 ;  /* 0x000000ff11117207 */ /* 0x000fc40004800000 */
[----:B------:R-:W-:Y:S01]  /*0520*/  SEL R20, R20, RZ, !P1 ;  /* 0x000000ff14147207 */ /* 0x000fe20004800000 */
[C---:B------:R-:W-:Y:S01]  /*0530*/  FADD R3, R21.reuse, R16 ;  /* 0x0000001015037221 */ /* 0x040fe20000000000 */
[----:B------:R-:W-:Y:S02]  /*0540*/  FSEL R7, R6, RZ, P5 ;  /* 0x000000ff06077208 */ /* 0x000fe40002800000 */
[----:B------:R-:W-:Y:S01]  /*0550*/  FSETP.GEU.AND P4, PT, R21, -R16, PT ;  /* 0x800000101500720b */ /* 0x000fe20003f8e000 */
[C---:B------:R-:W-:Y:S01]  /*0560*/  FADD R2, R20.reuse, R17 ;  /* 0x0000001114027221 */ /* 0x040fe20000000000 */
[----:B------:R-:W-:Y:S02]  /*0570*/  @P3 FSEL R7, R11, RZ, P2 ;  /* 0x000000ff0b073208 */ /* 0x000fe40001000000 */
[----:B------:R-:W-:Y:S02]  /*0580*/  FSETP.GEU.AND P2, PT, R20, -R17, PT ;  /* 0x800000111400720b */ /* 0x000fe40003f4e000 */
[----:B------:R-:W-:-:S02]  /*0590*/  @!P0 FSEL R7, R3, RZ, P4 ;  /* 0x000000ff03078208 */ /* 0x000fc40002000000 */
[----:B------:R-:W-:-:S05]  /*05a0*/  @!P1 FSEL R7, R2, RZ, P2 ;  /* 0x000000ff02079208 */ /* 0x000fca0001000000 */
[----:B------:R-:W-:Y:S01]  /*05b0*/  STG.E desc[UR4][R4.64], R7 ;  /* 0x0000000704007986 */ /* 0x000fe2000c101904 */
[----:B------:R-:W-:Y:S05]  /*05c0*/  EXIT ;  /* 0x000000000000794d */ /* 0x000fea0003800000 */
.L_x_0:
[----:B------:R-:W-:-:S00]  /*05d0*/  BRA `(.L_x_0) ;  /* 0xfffffffc00fc7947 */ /* 0x000fc0000383ffff */
[----:B------:R-:W-:-:S00]  /*05e0*/  NOP ;  /* 0x0000000000007918 */ /* 0x000fc00000000000 */
        /* <DEDUP_REMOVED lines=9> */
.L_x_1:


//--------------------- .nv.constant0.triton_poi_fused_cat_75 --------------------------
	.section	.nv.constant0.triton_poi_fused_cat_75,"a",@progbits
	.sectionflags	@""
	.align	4
.nv.constant0.triton_poi_fused_cat_75:
	.zero		604
